	.headerflags	@"EF_CUDA_TEXMODE_UNIFIED EF_CUDA_64BIT_ADDRESS EF_CUDA_ACCELERATORS EF_CUDA_SM90 EF_CUDA_VIRTUAL_SM(EF_CUDA_SM90)"
	.elftype	@"ET_EXEC"


//--------------------- .nv.info                  --------------------------
	.section	.nv.info,"",@"SHT_CUDA_INFO"
	.align	4


	//----- nvinfo : EIATTR_REGCOUNT
	.align		4
        /*0000*/ 	.byte	0x04, 0x2f
        /*0002*/ 	.short	(.L_3 - .L_2)
	.align		4
.L_2:
        /*0004*/ 	.word	index@(triton_poi_fused__native_batch_norm_legit_no_training_leaky_relu_relu_8)
        /*0008*/ 	.word	0x00000010


	//----- nvinfo : EIATTR_MIN_STACK_SIZE
	.align		4
.L_3:
        /*000c*/ 	.byte	0x04, 0x12
        /*000e*/ 	.short	(.L_5 - .L_4)
	.align		4
.L_4:
        /*0010*/ 	.word	index@(triton_poi_fused__native_batch_norm_legit_no_training_leaky_relu_relu_8)
        /*0014*/ 	.word	0x00000000


	//----- nvinfo : EIATTR_FRAME_SIZE
	.align		4
.L_5:
        /*0018*/ 	.byte	0x04, 0x11
        /*001a*/ 	.short	(.L_7 - .L_6)
	.align		4
.L_6:
        /*001c*/ 	.word	index@(triton_poi_fused__native_batch_norm_legit_no_training_leaky_relu_relu_8)
        /*0020*/ 	.word	0x00000000


	//----- nvinfo : EIATTR_MIN_STACK_SIZE
	.align		4
.L_7:
        /*0024*/ 	.byte	0x04, 0x12
        /*0026*/ 	.short	(.L_9 - .L_8)
	.align		4
.L_8:
        /*0028*/ 	.word	index@(triton_poi_fused__native_batch_norm_legit_no_training_leaky_relu_relu_8)
        /*002c*/ 	.word	0x00000000
.L_9:


//--------------------- .nv.info.triton_poi_fused__native_batch_norm_legit_no_training_leaky_relu_relu_8 --------------------------
	.section	.nv.info.triton_poi_fused__native_batch_norm_legit_no_training_leaky_relu_relu_8,"",@"SHT_CUDA_INFO"
	.sectionflags	@""
	.align	4


	//----- nvinfo : EIATTR_CUDA_API_VERSION
	.align		4
        /*0000*/ 	.byte	0x04, 0x37
        /*0002*/ 	.short	(.L_11 - .L_10)
.L_10:
        /*0004*/ 	.word	0x0000007c


	//----- nvinfo : EIATTR_KPARAM_INFO
	.align		4
.L_11:
        /*0008*/ 	.byte	0x04, 0x17
        /*000a*/ 	.short	(.L_13 - .L_12)
.L_12:
        /*000c*/ 	.word	0x00000000
        /*0010*/ 	.short	0x0006
        /*0012*/ 	.short	0x0030
        /*0014*/ 	.byte	0x00, 0xf0, 0x11, 0x00


	//----- nvinfo : EIATTR_KPARAM_INFO
	.align		4
.L_13:
        /*0018*/ 	.byte	0x04, 0x17
        /*001a*/ 	.short	(.L_15 - .L_14)
.L_14:
        /*001c*/ 	.word	0x00000000
        /*0020*/ 	.short	0x0005
        /*0022*/ 	.short	0x0028
        /*0024*/ 	.byte	0x00, 0xf4, 0x21, 0x00


	//----- nvinfo : EIATTR_KPARAM_INFO
	.align		4
.L_15:
        /*0028*/ 	.byte	0x04, 0x17
        /*002a*/ 	.short	(.L_17 - .L_16)
.L_16:
        /*002c*/ 	.word	0x00000000
        /*0030*/ 	.short	0x0004
        /*0032*/ 	.short	0x0020
        /*0034*/ 	.byte	0x00, 0xf4, 0x21, 0x00


	//----- nvinfo : EIATTR_KPARAM_INFO
	.align		4
.L_17:
        /*0038*/ 	.byte	0x04, 0x17
        /*003a*/ 	.short	(.L_19 - .L_18)
.L_18:
        /*003c*/ 	.word	0x00000000
        /*0040*/ 	.short	0x0003
        /*0042*/ 	.short	0x0018
        /*0044*/ 	.byte	0x00, 0xf4, 0x21, 0x00


	//----- nvinfo : EIATTR_KPARAM_INFO
	.align		4
.L_19:
        /*0048*/ 	.byte	0x04, 0x17
        /*004a*/ 	.short	(.L_21 - .L_20)
.L_20:
        /*004c*/ 	.word	0x00000000
        /*0050*/ 	.short	0x0002
        /*0052*/ 	.short	0x0010
        /*0054*/ 	.byte	0x00, 0xf4, 0x21, 0x00


	//----- nvinfo : EIATTR_KPARAM_INFO
	.align		4
.L_21:
        /*0058*/ 	.byte	0x04, 0x17
        /*005a*/ 	.short	(.L_23 - .L_22)
.L_22:
        /*005c*/ 	.word	0x00000000
        /*0060*/ 	.short	0x0001
        /*0062*/ 	.short	0x0008
        /*0064*/ 	.byte	0x00, 0xf4, 0x21, 0x00


	//----- nvinfo : EIATTR_KPARAM_INFO
	.align		4
.L_23:
        /*0068*/ 	.byte	0x04, 0x17
        /*006a*/ 	.short	(.L_25 - .L_24)
.L_24:
        /*006c*/ 	.word	0x00000000
        /*0070*/ 	.short	0x0000
        /*0072*/ 	.short	0x0000
        /*0074*/ 	.byte	0x00, 0xf4, 0x21, 0x00


	//----- nvinfo : EIATTR_SPARSE_MMA_MASK
	.align		4
.L_25:
        /*0078*/ 	.byte	0x03, 0x50
        /*007a*/ 	.short	0x0000


	//----- nvinfo : EIATTR_MAXREG_COUNT
	.align		4
        /*007c*/ 	.byte	0x03, 0x1b
        /*007e*/ 	.short	0x00ff


	//----- nvinfo : EIATTR_EXIT_INSTR_OFFSETS
	.align		4
        /*0080*/ 	.byte	0x04, 0x1c
        /*0082*/ 	.short	(.L_27 - .L_26)


	//   ....[0]....
.L_26:
        /*0084*/ 	.word	0x00000410


	//----- nvinfo : EIATTR_REQNTID
	.align		4
.L_27:
        /*0088*/ 	.byte	0x04, 0x10
        /*008a*/ 	.short	(.L_29 - .L_28)
.L_28:
        /*008c*/ 	.word	0x00000100
        /*0090*/ 	.word	0x00000001
        /*0094*/ 	.word	0x00000001


	//----- nvinfo : EIATTR_CBANK_PARAM_SIZE
	.align		4
.L_29:
        /*0098*/ 	.byte	0x03, 0x19
        /*009a*/ 	.short	0x0034


	//----- nvinfo : EIATTR_PARAM_CBANK
	.align		4
        /*009c*/ 	.byte	0x04, 0x0a
        /*009e*/ 	.short	(.L_31 - .L_30)
	.align		4
.L_30:
        /*00a0*/ 	.word	index@(.nv.constant0.triton_poi_fused__native_batch_norm_legit_no_training_leaky_relu_relu_8)
        /*00a4*/ 	.short	0x0210
        /*00a6*/ 	.short	0x0034


	//----- nvinfo : EIATTR_SW_WAR
	.align		4
.L_31:
        /*00a8*/ 	.byte	0x04, 0x36
        /*00aa*/ 	.short	(.L_33 - .L_32)
.L_32:
        /*00ac*/ 	.word	0x00000008
.L_33:


//--------------------- .nv.callgraph             --------------------------
	.section	.nv.callgraph,"",@"SHT_CUDA_CALLGRAPH"
	.align	4
	.sectionentsize	8
	.align		4
        /*0000*/ 	.word	0x00000000
	.align		4
        /*0004*/ 	.word	0xffffffff
	.align		4
        /*0008*/ 	.word	0x00000000
	.align		4
        /*000c*/ 	.word	0xfffffffe
	.align		4
        /*0010*/ 	.word	0x00000000
	.align		4
        /*0014*/ 	.word	0xfffffffd
	.align		4
        /*0018*/ 	.word	0x00000000
	.align		4
        /*001c*/ 	.word	0xfffffffc


//--------------------- .nv.constant4             --------------------------
	.section	.nv.constant4,"a",@progbits
	.align	8
	.align		8
.nv.constant4:
        /*0000*/ 	.dword	_$_str
	.align		8
        /*0008*/ 	.dword	_$_str_$_2


//--------------------- .text.triton_poi_fused__native_batch_norm_legit_no_training_leaky_relu_relu_8 --------------------------
	.section	.text.triton_poi_fused__native_batch_norm_legit_no_training_leaky_relu_relu_8,"ax",@progbits
	.align	128
        .global         triton_poi_fused__native_batch_norm_legit_no_training_leaky_relu_relu_8
        .type           triton_poi_fused__native_batch_norm_legit_no_training_leaky_relu_relu_8,@function
        .size           triton_poi_fused__native_batch_norm_legit_no_training_leaky_relu_relu_8,(.L_x_1 - triton_poi_fused__native_batch_norm_legit_no_training_leaky_relu_relu_8)
        .other          triton_poi_fused__native_batch_norm_legit_no_training_leaky_relu_relu_8,@"STO_CUDA_ENTRY STV_DEFAULT"
triton_poi_fused__native_batch_norm_legit_no_training_leaky_relu_relu_8:
.text.triton_poi_fused__native_batch_norm_legit_no_training_leaky_relu_relu_8:
[----:B------:R-:W-:Y:S01]  /*0000*/  LDC R1, c[0x0][0x28] ;  /* 0x00000a00ff017b82 */ /* 0x000fe20000000800 */
[----:B------:R-:W1:Y:S07]  /*0010*/  S2R R0, SR_TID.X ;  /* 0x0000000000007919 */ /* 0x000e6e0000002100 */
[----:B------:R-:W2:Y:S01]  /*0020*/  LDC.64 R2, c[0x0][0x228] ;  /* 0x00008a00ff027b82 */ /* 0x000ea20000000a00 */
[----:B------:R-:W-:Y:S01]  /*0030*/  ULDC.64 UR4, c[0x0][0x208] ;  /* 0x0000820000047ab9 */ /* 0x000fe20000000a00 */
[----:B------:R-:W3:Y:S06]  /*0040*/  S2R R7, SR_CTAID.X ;  /* 0x0000000000077919 */ /* 0x000eec0000002500 */
[----:B------:R-:W4:Y:S08]  /*0050*/  LDC.64 R8, c[0x0][0x230] ;  /* 0x00008c00ff087b82 */ /* 0x000f300000000a00 */
[----:B------:R-:W5:Y:S01]  /*0060*/  LDC.64 R10, c[0x0][0x238] ;  /* 0x00008e00ff0a7b82 */ /* 0x000f620000000a00 */
[----:B-1----:R-:W-:-:S02]  /*0070*/  SHF.L.U32 R0, R0, 0x1, RZ ;  /* 0x0000000100007819 */ /* 0x002fc400000006ff */
[----:B---3--:R-:W-:Y:S02]  /*0080*/  SHF.R.S32.HI R5, RZ, 0x16, R7 ;  /* 0x00000016ff057819 */ /* 0x008fe40000011407 */
[----:B------:R-:W-:Y:S02]  /*0090*/  LOP3.LUT R0, R0, 0x1fe, RZ, 0xc0, !PT ;  /* 0x000001fe00007812 */ /* 0x000fe400078ec0ff */
[----:B------:R-:W-:Y:S02]  /*00a0*/  SGXT R5, R5, 0x1 ;  /* 0x000000010505781a */ /* 0x000fe40000000200 */
[----:B------:R-:W-:Y:S02]  /*00b0*/  LEA R0, R7, R0, 0x9 ;  /* 0x0000000007007211 */ /* 0x000fe400078e48ff */
[----:B------:R-:W1:Y:S02]  /*00c0*/  LDC.64 R6, c[0x0][0x220] ;  /* 0x00008800ff067b82 */ /* 0x000e640000000a00 */
[----:B------:R-:W-:-:S04]  /*00d0*/  LEA.HI R5, R5, R0, RZ, 0x6 ;  /* 0x0000000005057211 */ /* 0x000fc800078f30ff */
[----:B------:R-:W-:-:S04]  /*00e0*/  LOP3.LUT R5, R5, 0xffffffc0, RZ, 0xc0, !PT ;  /* 0xffffffc005057812 */ /* 0x000fc800078ec0ff */
[----:B------:R-:W-:Y:S02]  /*00f0*/  IADD3 R13, R0, -R5, RZ ;  /* 0x80000005000d7210 */ /* 0x000fe40007ffe0ff */
[----:B------:R-:W3:Y:S03]  /*0100*/  LDC.64 R4, c[0x0][0x218] ;  /* 0x00008600ff047b82 */ /* 0x000ee60000000a00 */
[----:B--2---:R-:W-:-:S06]  /*0110*/  IMAD.WIDE R2, R13, 0x4, R2 ;  /* 0x000000040d027825 */ /* 0x004fcc00078e0202 */
[----:B------:R-:W2:Y:S01]  /*0120*/  LDG.E.EL.64 R2, desc[UR4][R2.64] ;  /* 0x0000000402027981 */ /* 0x000ea2000c2e1b00 */
[----:B-1----:R-:W-:-:S04]  /*0130*/  IMAD.WIDE R6, R13, 0x4, R6 ;  /* 0x000000040d067825 */ /* 0x002fc800078e0206 */
[C---:B----4-:R-:W-:Y:S02]  /*0140*/  IMAD.WIDE R8, R13.reuse, 0x4, R8 ;  /* 0x000000040d087825 */ /* 0x050fe400078e0208 */
[----:B------:R-:W4:Y:S02]  /*0150*/  LDG.E.EL.64 R6, desc[UR4][R6.64] ;  /* 0x0000000406067981 */ /* 0x000f24000c2e1b00 */
[----:B-----5:R-:W-:Y:S02]  /*0160*/  IMAD.WIDE R10, R13, 0x4, R10 ;  /* 0x000000040d0a7825 */ /* 0x020fe400078e020a */
[----:B------:R-:W5:Y:S02]  /*0170*/  LDG.E.EL.64 R8, desc[UR4][R8.64] ;  /* 0x0000000408087981 */ /* 0x000f64000c2e1b00 */
[----:B---3--:R-:W-:Y:S02]  /*0180*/  IMAD.WIDE R4, R0, 0x4, R4 ;  /* 0x0000000400047825 */ /* 0x008fe400078e0204 */
[----:B------:R-:W5:Y:S04]  /*0190*/  LDG.E.EL.64 R10, desc[UR4][R10.64] ;  /* 0x000000040a0a7981 */ /* 0x000f68000c2e1b00 */
[----:B------:R-:W4:Y:S01]  /*01a0*/  LDG.E.64 R4, desc[UR4][R4.64] ;  /* 0x0000000404047981 */ /* 0x000f22000c1e1b00 */
[----:B--2---:R-:W-:Y:S01]  /*01b0*/  FADD R2, R2, 9.9999997473787516356e-06 ;  /* 0x3727c5ac02027421 */ /* 0x004fe20000000000 */
[----:B------:R-:W-:-:S03]  /*01c0*/  FADD R3, R3, 9.9999997473787516356e-06 ;  /* 0x3727c5ac03037421 */ /* 0x000fc60000000000 */
[----:B------:R-:W1:Y:S08]  /*01d0*/  MUFU.SQRT R12, R2 ;  /* 0x00000002000c7308 */ /* 0x000e700000002000 */
[----:B------:R-:W2:Y:S01]  /*01e0*/  MUFU.SQRT R13, R3 ;  /* 0x00000003000d7308 */ /* 0x000ea20000002000 */
[C---:B-1----:R-:W-:Y:S02]  /*01f0*/  FSETP.GT.AND P0, PT, R12.reuse, 8.50705917302346158658e+37, PT ;  /* 0x7e8000000c00780b */ /* 0x042fe40003f04000 */
[----:B------:R-:W-:-:S02]  /*0200*/  FSETP.GEU.AND P2, PT, R12, 1.175494350822287508e-38, PT ;  /* 0x008000000c00780b */ /* 0x000fc40003f4e000 */
[C---:B--2---:R-:W-:Y:S02]  /*0210*/  FSETP.GT.AND P1, PT, R13.reuse, 8.50705917302346158658e+37, PT ;  /* 0x7e8000000d00780b */ /* 0x044fe40003f24000 */
[----:B------:R-:W-:-:S07]  /*0220*/  FSETP.GEU.AND P3, PT, R13, 1.175494350822287508e-38, PT ;  /* 0x008000000d00780b */ /* 0x000fce0003f6e000 */
[----:B------:R-:W-:Y:S01]  /*0230*/  @P0 FMUL R12, R12, 0.25 ;  /* 0x3e8000000c0c0820 */ /* 0x000fe20000400000 */
[----:B------:R-:W-:-:S03]  /*0240*/  HFMA2.MMA R2, -RZ, RZ, 1.625, 0 ;  /* 0x3e800000ff027435 */ /* 0x000fc600000001ff */
[----:B------:R-:W-:Y:S01]  /*0250*/  @!P2 FMUL R12, R12, 16777216 ;  /* 0x4b8000000c0ca820 */ /* 0x000fe20000400000 */
[----:B------:R-:W-:-:S04]  /*0260*/  @P1 FMUL R13, R13, 0.25 ;  /* 0x3e8000000d0d1820 */ /* 0x000fc80000400000 */
[----:B------:R-:W-:Y:S01]  /*0270*/  @!P3 FMUL R13, R13, 16777216 ;  /* 0x4b8000000d0db820 */ /* 0x000fe20000400000 */
[----:B------:R-:W1:Y:S01]  /*0280*/  MUFU.RCP R12, R12 ;  /* 0x0000000c000c7308 */ /* 0x000e620000001000 */
[----:B------:R-:W-:-:S07]  /*0290*/  FSEL R3, R2, 1, P0 ;  /* 0x3f80000002037808 */ /* 0x000fce0000000000 */
[----:B------:R-:W2:Y:S01]  /*02a0*/  MUFU.RCP R13, R13 ;  /* 0x0000000d000d7308 */ /* 0x000ea20000001000 */
[----:B------:R-:W-:Y:S01]  /*02b0*/  FSEL R2, R2, 1, P1 ;  /* 0x3f80000002027808 */ /* 0x000fe20000800000 */
[----:B------:R-:W-:-:S04]  /*02c0*/  @!P2 FMUL R3, R3, 16777216 ;  /* 0x4b8000000303a820 */ /* 0x000fc80000400000 */
[----:B------:R-:W-:Y:S01]  /*02d0*/  @!P3 FMUL R2, R2, 16777216 ;  /* 0x4b8000000202b820 */ /* 0x000fe20000400000 */
[----:B----4-:R-:W-:Y:S01]  /*02e0*/  FADD R5, R5, -R7 ;  /* 0x8000000705057221 */ /* 0x010fe20000000000 */
[----:B------:R-:W-:Y:S01]  /*02f0*/  FADD R4, R4, -R6 ;  /* 0x8000000604047221 */ /* 0x000fe20000000000 */
[----:B-1----:R-:W-:Y:S01]  /*0300*/  FMUL R3, R12, R3 ;  /* 0x000000030c037220 */ /* 0x002fe20000400000 */
[----:B--2---:R-:W-:-:S03]  /*0310*/  FMUL R2, R13, R2 ;  /* 0x000000020d027220 */ /* 0x004fc60000400000 */
[----:B------:R-:W-:Y:S01]  /*0320*/  FMUL R3, R4, R3 ;  /* 0x0000000304037220 */ /* 0x000fe20000400000 */
[----:B------:R-:W-:-:S03]  /*0330*/  FMUL R2, R5, R2 ;  /* 0x0000000205027220 */ /* 0x000fc60000400000 */
[----:B-----5:R-:W-:Y:S01]  /*0340*/  FFMA R8, R8, R3, R10 ;  /* 0x0000000308087223 */ /* 0x020fe2000000000a */
[----:B------:R-:W-:Y:S02]  /*0350*/  FFMA R9, R9, R2, R11 ;  /* 0x0000000209097223 */ /* 0x000fe4000000000b */
[----:B------:R-:W1:Y:S02]  /*0360*/  LDC.64 R2, c[0x0][0x210] ;  /* 0x00008400ff027b82 */ /* 0x000e640000000a00 */
[----:B------:R-:W-:Y:S02]  /*0370*/  FSETP.GT.AND P0, PT, R8, RZ, PT ;  /* 0x000000ff0800720b */ /* 0x000fe40003f04000 */
[----:B------:R-:W-:-:S11]  /*0380*/  FSETP.GT.AND P1, PT, R9, RZ, PT ;  /* 0x000000ff0900720b */ /* 0x000fd60003f24000 */
[----:B------:R-:W-:Y:S02]  /*0390*/  @!P0 FMUL R8, R8, 0.0099999997764825820923 ;  /* 0x3c23d70a08088820 */ /* 0x000fe40000400000 */
[----:B------:R-:W-:-:S03]  /*03a0*/  @!P1 FMUL R9, R9, 0.0099999997764825820923 ;  /* 0x3c23d70a09099820 */ /* 0x000fc60000400000 */
[C---:B------:R-:W-:Y:S02]  /*03b0*/  FSETP.GEU.AND P0, PT, R8.reuse, RZ, PT ;  /* 0x000000ff0800720b */ /* 0x040fe40003f0e000 */
[C---:B------:R-:W-:Y:S02]  /*03c0*/  FSETP.GEU.AND P1, PT, R9.reuse, RZ, PT ;  /* 0x000000ff0900720b */ /* 0x040fe40003f2e000 */
[----:B------:R-:W-:Y:S01]  /*03d0*/  FSEL R8, R8, RZ, P0 ;  /* 0x000000ff08087208 */ /* 0x000fe20000000000 */
[----:B-1----:R-:W-:Y:S01]  /*03e0*/  IMAD.WIDE R2, R0, 0x4, R2 ;  /* 0x0000000400027825 */ /* 0x002fe200078e0202 */
[----:B------:R-:W-:-:S05]  /*03f0*/  FSEL R9, R9, RZ, P1 ;  /* 0x000000ff09097208 */ /* 0x000fca0000800000 */
[----:B------:R-:W-:Y:S01]  /*0400*/  STG.E.64 desc[UR4][R2.64], R8 ;  /* 0x0000000802007986 */ /* 0x000fe2000c101b04 */
[----:B------:R-:W-:Y:S05]  /*0410*/  EXIT ;  /* 0x000000000000794d */ /* 0x000fea0003800000 */
.L_x_0:
[----:B------:R-:W-:-:S00]  /*0420*/  BRA `(.L_x_0) ;  /* 0xfffffffc00fc7947 */ /* 0x000fc0000383ffff */
[----:B------:R-:W-:-:S00]  /*0430*/  NOP ;  /* 0x0000000000007918 */ /* 0x000fc00000000000 */
        /* <DEDUP_REMOVED lines=12> */
.L_x_1:


//--------------------- .nv.global.init           --------------------------
	.section	.nv.global.init,"aw",@progbits
.nv.global.init:
	.type		_$_str,@object
	.size		_$_str,(_$_str_$_2 - _$_str)
_$_str:
        /*0000*/ 	.byte	0x5f, 0x5f, 0x43, 0x55, 0x44, 0x41, 0x5f, 0x46, 0x54, 0x5a, 0x00
	.type		_$_str_$_2,@object
	.size		_$_str_$_2,(.L_1 - _$_str_$_2)
_$_str_$_2:
        /*000b*/ 	.byte	0x5f, 0x5f, 0x43, 0x55, 0x44, 0x41, 0x5f, 0x50, 0x52, 0x45, 0x43, 0x5f, 0x53, 0x51, 0x52, 0x54
        /*001b*/ 	.byte	0x00
.L_1:


//--------------------- .nv.constant0.triton_poi_fused__native_batch_norm_legit_no_training_leaky_relu_relu_8 --------------------------
	.section	.nv.constant0.triton_poi_fused__native_batch_norm_legit_no_training_leaky_relu_relu_8,"a",@progbits
	.sectionflags	@""
	.align	4
.nv.constant0.triton_poi_fused__native_batch_norm_legit_no_training_leaky_relu_relu_8:
	.zero		580
